//
// Generated by NVIDIA NVVM Compiler
//
// Compiler Build ID: CL-36424714
// Cuda compilation tools, release 13.0, V13.0.88
// Based on NVVM 20.0.0
//

.version 9.0
.target sm_100
.address_size 64

	// .globl	_Z8one_compPcS_i
.extern .func  (.param .b32 func_retval0) vprintf
(
	.param .b64 vprintf_param_0,
	.param .b64 vprintf_param_1
)
;
.global .align 1 .b8 $str[44] = {84, 104, 114, 101, 97, 100, 32, 37, 100, 58, 32, 98, 105, 110, 91, 37, 100, 93, 32, 61, 32, 37, 115, 44, 32, 111, 110, 101, 95, 99, 111, 109, 112, 91, 37, 100, 93, 32, 61, 32, 37, 115, 10};

.visible .entry _Z8one_compPcS_i(
	.param .u64 .ptr .align 1 _Z8one_compPcS_i_param_0,
	.param .u64 .ptr .align 1 _Z8one_compPcS_i_param_1,
	.param .u32 _Z8one_compPcS_i_param_2
)
{
	.local .align 16 .b8 	__local_depot0[32];
	.reg .b64 	%SP;
	.reg .b64 	%SPL;
	.reg .pred 	%p<11>;
	.reg .b16 	%rs<10>;
	.reg .b32 	%r<19>;
	.reg .b64 	%rd<19>;

	mov.u64 	%SPL, __local_depot0;
	cvta.local.u64 	%SP, %SPL;
	ld.param.u64 	%rd7, [_Z8one_compPcS_i_param_0];
	ld.param.u64 	%rd8, [_Z8one_compPcS_i_param_1];
	ld.param.u32 	%r8, [_Z8one_compPcS_i_param_2];
	mov.u32 	%r9, %ctaid.x;
	mov.u32 	%r10, %ntid.x;
	mov.u32 	%r11, %tid.x;
	mad.lo.s32 	%r1, %r9, %r10, %r11;
	setp.ge.s32 	%p1, %r1, %r8;
	@%p1 bra 	$L__BB0_9;
	cvta.to.global.u64 	%rd1, %rd7;
	cvta.to.global.u64 	%rd9, %rd8;
	mul.lo.s32 	%r13, %r1, 50;
	cvt.s64.s32 	%rd2, %r13;
	add.s64 	%rd3, %rd9, %rd2;
	mov.b32 	%r17, 0;
$L__BB0_2:
	cvt.u64.u32 	%rd4, %r17;
	add.s64 	%rd10, %rd4, %rd2;
	add.s64 	%rd5, %rd1, %rd10;
	ld.global.u8 	%rs1, [%rd5];
	setp.eq.s16 	%p2, %rs1, 0;
	mov.u32 	%r18, %r17;
	@%p2 bra 	$L__BB0_8;
	setp.eq.s16 	%p3, %rs1, 48;
	selp.b16 	%rs5, 49, 48, %p3;
	add.s64 	%rd6, %rd3, %rd4;
	st.global.u8 	[%rd6], %rs5;
	add.s32 	%r3, %r17, 1;
	setp.eq.s32 	%p4, %r3, 49;
	mov.b32 	%r18, 49;
	@%p4 bra 	$L__BB0_8;
	ld.global.u8 	%rs2, [%rd5+1];
	setp.eq.s16 	%p5, %rs2, 0;
	mov.u32 	%r18, %r3;
	@%p5 bra 	$L__BB0_8;
	setp.eq.s16 	%p6, %rs2, 48;
	selp.b16 	%rs6, 49, 48, %p6;
	st.global.u8 	[%rd6+1], %rs6;
	add.s32 	%r18, %r17, 2;
	ld.global.u8 	%rs3, [%rd5+2];
	setp.eq.s16 	%p7, %rs3, 0;
	@%p7 bra 	$L__BB0_8;
	setp.eq.s16 	%p8, %rs3, 48;
	selp.b16 	%rs7, 49, 48, %p8;
	st.global.u8 	[%rd6+2], %rs7;
	add.s32 	%r18, %r17, 3;
	ld.global.u8 	%rs4, [%rd5+3];
	setp.eq.s16 	%p9, %rs4, 0;
	@%p9 bra 	$L__BB0_8;
	setp.eq.s16 	%p10, %rs4, 48;
	selp.b16 	%rs8, 49, 48, %p10;
	st.global.u8 	[%rd6+3], %rs8;
	add.s32 	%r17, %r17, 4;
	bra.uni 	$L__BB0_2;
$L__BB0_8:
	add.u64 	%rd11, %SP, 0;
	add.u64 	%rd12, %SPL, 0;
	cvt.u64.u32 	%rd13, %r18;
	add.s64 	%rd14, %rd3, %rd13;
	mov.b16 	%rs9, 0;
	st.global.u8 	[%rd14], %rs9;
	st.local.v2.u32 	[%rd12], {%r1, %r1};
	add.s64 	%rd15, %rd7, %rd2;
	st.local.u64 	[%rd12+8], %rd15;
	st.local.u32 	[%rd12+16], %r1;
	add.s64 	%rd16, %rd8, %rd2;
	st.local.u64 	[%rd12+24], %rd16;
	mov.u64 	%rd17, $str;
	cvta.global.u64 	%rd18, %rd17;
	{ // callseq 0, 0
	.param .b64 param0;
	st.param.b64 	[param0], %rd18;
	.param .b64 param1;
	st.param.b64 	[param1], %rd11;
	.param .b32 retval0;
	call.uni (retval0), 
	vprintf, 
	(
	param0, 
	param1
	);
	ld.param.b32 	%r15, [retval0];
	} // callseq 0
$L__BB0_9:
	ret;

}


// ===== COMPILED SASS (sm_100) =====

	.target	sm_100

	.elftype	@"ET_EXEC"


//--------------------- .note.nv.tkinfo           --------------------------
	.section	.note.nv.tkinfo,"",@"SHT_NOTE"
	.sectionflags	@"SHF_NOTE_NV_TKINFO"
	.tkinfo
        /*0018*/ 	.word	0x00000002
        /*0030*/ 	.string	""
        /*0030*/ 	.string	"ptxas"
        /*0030*/ 	.string	"Cuda compilation tools, release 13.0, V13.0.88"
        /*0030*/ 	.string	"Build cuda_13.0.r13.0/compiler.36424714_0"
        /*0030*/ 	.string	"-arch sm_100 -m 64 "



//--------------------- .note.nv.cuinfo           --------------------------
	.section	.note.nv.cuinfo,"",@"SHT_NOTE"
	.sectionflags	@"SHF_NOTE_NV_CUINFO"
        /*0018*/ 	.short	0x0002
        /*001a*/ 	.short	0x0064
        /*001c*/ 	.short	0x0082
	.zero		2


//--------------------- .nv.info                  --------------------------
	.section	.nv.info,"",@"SHT_CUDA_INFO"
	.align	4


	//----- nvinfo : EIATTR_REGCOUNT
	.align		4
        /*0000*/ 	.byte	0x04, 0x2f
        /*0002*/ 	.short	(.L_2 - .L_1)
	.align		4
.L_1:
        /*0004*/ 	.word	index@(_Z8one_compPcS_i)
        /*0008*/ 	.word	0x00000018


	//----- nvinfo : EIATTR_FRAME_SIZE
	.align		4
.L_2:
        /*000c*/ 	.byte	0x04, 0x11
        /*000e*/ 	.short	(.L_4 - .L_3)
	.align		4
.L_3:
        /*0010*/ 	.word	index@(_Z8one_compPcS_i)
        /*0014*/ 	.word	0x00000020


	//----- nvinfo : EIATTR_MIN_STACK_SIZE
	.align		4
.L_4:
        /*0018*/ 	.byte	0x04, 0x12
        /*001a*/ 	.short	(.L_6 - .L_5)
	.align		4
.L_5:
        /*001c*/ 	.word	index@(_Z8one_compPcS_i)
        /*0020*/ 	.word	0x00000020
.L_6:


//--------------------- .nv.compat                --------------------------
	.section	.nv.compat,"",@"SHT_CUDA_COMPAT_INFO"
	.align	4
        /*0000*/ 	.byte	0x02, 0x09, 0x00, 0x00, 0x02, 0x02, 0x01, 0x00, 0x02, 0x05, 0x05, 0x00, 0x03, 0x07, 0x01, 0x01
        /*0010*/ 	.byte	0x02, 0x03, 0x00, 0x00, 0x02, 0x06, 0x01, 0x00, 0x04, 0x0b, 0x08, 0x00, 0x09, 0x00, 0x00, 0x00
        /*0020*/ 	.byte	0x00, 0x00, 0x00, 0x00


//--------------------- .nv.info._Z8one_compPcS_i --------------------------
	.section	.nv.info._Z8one_compPcS_i,"",@"SHT_CUDA_INFO"
	.sectionflags	@""
	.align	4


	//----- nvinfo : EIATTR_CUDA_API_VERSION
	.align		4
        /*0000*/ 	.byte	0x04, 0x37
        /*0002*/ 	.short	(.L_8 - .L_7)
.L_7:
        /*0004*/ 	.word	0x00000082


	//----- nvinfo : EIATTR_KPARAM_INFO
	.align		4
.L_8:
        /*0008*/ 	.byte	0x04, 0x17
        /*000a*/ 	.short	(.L_10 - .L_9)
.L_9:
        /*000c*/ 	.word	0x00000000
        /*0010*/ 	.short	0x0002
        /*0012*/ 	.short	0x0010
        /*0014*/ 	.byte	0x00, 0xf0, 0x11, 0x00


	//----- nvinfo : EIATTR_KPARAM_INFO
	.align		4
.L_10:
        /*0018*/ 	.byte	0x04, 0x17
        /*001a*/ 	.short	(.L_12 - .L_11)
.L_11:
        /*001c*/ 	.word	0x00000000
        /*0020*/ 	.short	0x0001
        /*0022*/ 	.short	0x0008
        /*0024*/ 	.byte	0x00, 0xf5, 0x21, 0x00


	//----- nvinfo : EIATTR_KPARAM_INFO
	.align		4
.L_12:
        /*0028*/ 	.byte	0x04, 0x17
        /*002a*/ 	.short	(.L_14 - .L_13)
.L_13:
        /*002c*/ 	.word	0x00000000
        /*0030*/ 	.short	0x0000
        /*0032*/ 	.short	0x0000
        /*0034*/ 	.byte	0x00, 0xf5, 0x21, 0x00


	//----- nvinfo : EIATTR_SPARSE_MMA_MASK
	.align		4
.L_14:
        /*0038*/ 	.byte	0x03, 0x50
        /*003a*/ 	.short	0x0000


	//----- nvinfo : EIATTR_MAXREG_COUNT
	.align		4
        /*003c*/ 	.byte	0x03, 0x1b
        /*003e*/ 	.short	0x00ff


	//----- nvinfo : EIATTR_EXTERNS
	.align		4
        /*0040*/ 	.byte	0x04, 0x0f
        /*0042*/ 	.short	(.L_16 - .L_15)


	//   ....[0]....
	.align		4
.L_15:
        /*0044*/ 	.word	index@(vprintf)


	//----- nvinfo : EIATTR_MERCURY_ISA_VERSION
	.align		4
.L_16:
        /*0048*/ 	.byte	0x03, 0x5f
        /*004a*/ 	.short	0x0101


	//----- nvinfo : EIATTR_VRC_CTA_INIT_COUNT
	.align		4
        /*004c*/ 	.byte	0x02, 0x4a
	.zero		1
	.zero		1


	//----- nvinfo : EIATTR_SYSCALL_OFFSETS
	.align		4
        /*0050*/ 	.byte	0x04, 0x46
        /*0052*/ 	.short	(.L_18 - .L_17)


	//   ....[0]....
.L_17:
        /*0054*/ 	.word	0x00000610


	//----- nvinfo : EIATTR_EXIT_INSTR_OFFSETS
	.align		4
.L_18:
        /*0058*/ 	.byte	0x04, 0x1c
        /*005a*/ 	.short	(.L_20 - .L_19)


	//   ....[0]....
.L_19:
        /*005c*/ 	.word	0x000000c0


	//   ....[1]....
        /*0060*/ 	.word	0x00000620


	//----- nvinfo : EIATTR_CRS_STACK_SIZE
	.align		4
.L_20:
        /*0064*/ 	.byte	0x04, 0x1e
        /*0066*/ 	.short	(.L_22 - .L_21)
.L_21:
        /*0068*/ 	.word	0x00000000


	//----- nvinfo : EIATTR_CBANK_PARAM_SIZE
	.align		4
.L_22:
        /*006c*/ 	.byte	0x03, 0x19
        /*006e*/ 	.short	0x0014


	//----- nvinfo : EIATTR_PARAM_CBANK
	.align		4
        /*0070*/ 	.byte	0x04, 0x0a
        /*0072*/ 	.short	(.L_24 - .L_23)
	.align		4
.L_23:
        /*0074*/ 	.word	index@(.nv.constant0._Z8one_compPcS_i)
        /*0078*/ 	.short	0x0380
        /*007a*/ 	.short	0x0014


	//----- nvinfo : EIATTR_SW_WAR
	.align		4
.L_24:
        /*007c*/ 	.byte	0x04, 0x36
        /*007e*/ 	.short	(.L_26 - .L_25)
.L_25:
        /*0080*/ 	.word	0x00000008
.L_26:


//--------------------- .nv.callgraph             --------------------------
	.section	.nv.callgraph,"",@"SHT_CUDA_CALLGRAPH"
	.align	4
	.sectionentsize	8
	.align		4
        /*0000*/ 	.word	0x00000000
	.align		4
        /*0004*/ 	.word	0xffffffff
	.align		4
        /*0008*/ 	.word	index@(_Z8one_compPcS_i)
	.align		4
        /*000c*/ 	.word	index@(vprintf)
	.align		4
        /*0010*/ 	.word	0x00000000
	.align		4
        /*0014*/ 	.word	0xfffffffe
	.align		4
        /*0018*/ 	.word	0x00000000
	.align		4
        /*001c*/ 	.word	0xfffffffd
	.align		4
        /*0020*/ 	.word	0x00000000
	.align		4
        /*0024*/ 	.word	0xfffffffc


//--------------------- .nv.constant4             --------------------------
	.section	.nv.constant4,"a",@progbits
	.align	8
	.align		8
.nv.constant4:
        /*0000*/ 	.dword	vprintf
	.align		8
        /*0008*/ 	.dword	$str


//--------------------- .text._Z8one_compPcS_i    --------------------------
	.section	.text._Z8one_compPcS_i,"ax",@progbits
	.align	128
        .global         _Z8one_compPcS_i
        .type           _Z8one_compPcS_i,@function
        .size           _Z8one_compPcS_i,(.L_x_5 - _Z8one_compPcS_i)
        .other          _Z8one_compPcS_i,@"STO_CUDA_ENTRY STV_DEFAULT"
_Z8one_compPcS_i:
.text._Z8one_compPcS_i:
[----:B------:R-:W0:Y:S01]  /*0000*/  LDC R1, c[0x0][0x37c] ;  /* 0x0000df00ff017b82 */ /* 0x000e220000000800 */
[----:B------:R-:W1:Y:S01]  /*0010*/  S2R R3, SR_TID.X ;  /* 0x0000000000037919 */ /* 0x000e620000002100 */
[----:B------:R-:W2:Y:S06]  /*0020*/  LDCU UR5, c[0x0][0x2fc] ;  /* 0x00005f80ff0577ac */ /* 0x000eac0008000800 */
[----:B------:R-:W1:Y:S01]  /*0030*/  S2UR UR6, SR_CTAID.X ;  /* 0x00000000000679c3 */ /* 0x000e620000002500 */
[----:B0-----:R-:W-:Y:S01]  /*0040*/  VIADD R1, R1, 0xffffffe0 ;  /* 0xffffffe001017836 */ /* 0x001fe20000000000 */
[----:B------:R-:W0:Y:S01]  /*0050*/  LDCU UR7, c[0x0][0x390] ;  /* 0x00007200ff0777ac */ /* 0x000e220008000800 */
[----:B------:R-:W3:Y:S05]  /*0060*/  LDCU UR4, c[0x0][0x2f8] ;  /* 0x00005f00ff0477ac */ /* 0x000eea0008000800 */
[----:B------:R-:W1:Y:S01]  /*0070*/  LDC R2, c[0x0][0x360] ;  /* 0x0000d800ff027b82 */ /* 0x000e620000000800 */
[----:B---3--:R-:W-:-:S05]  /*0080*/  IADD3 R6, P1, PT, R1, UR4, RZ ;  /* 0x0000000401067c10 */ /* 0x008fca000ff3e0ff */
[----:B--2---:R-:W-:Y:S02]  /*0090*/  IMAD.X R7, RZ, RZ, UR5, P1 ;  /* 0x00000005ff077e24 */ /* 0x004fe400088e06ff */
[----:B-1----:R-:W-:-:S05]  /*00a0*/  IMAD R2, R2, UR6, R3 ;  /* 0x0000000602027c24 */ /* 0x002fca000f8e0203 */
[----:B0-----:R-:W-:-:S13]  /*00b0*/  ISETP.GE.AND P0, PT, R2, UR7, PT ;  /* 0x0000000702007c0c */ /* 0x001fda000bf06270 */
[----:B------:R-:W-:Y:S05]  /*00c0*/  @P0 EXIT ;  /* 0x000000000000094d */ /* 0x000fea0003800000 */
[----:B------:R-:W0:Y:S01]  /*00d0*/  LDCU.128 UR8, c[0x0][0x380] ;  /* 0x00007000ff0877ac */ /* 0x000e220008000c00 */
[----:B------:R-:W-:Y:S01]  /*00e0*/  IMAD R12, R2, 0x32, RZ ;  /* 0x00000032020c7824 */ /* 0x000fe200078e02ff */
[----:B------:R-:W1:Y:S04]  /*00f0*/  LDCU.64 UR4, c[0x0][0x358] ;  /* 0x00006b00ff0477ac */ /* 0x000e680008000a00 */
[----:B------:R-:W-:Y:S01]  /*0100*/  SHF.R.S32.HI R16, RZ, 0x1f, R12 ;  /* 0x0000001fff107819 */ /* 0x000fe2000001140c */
[----:B------:R-:W2:Y:S01]  /*0110*/  LDCU.64 UR6, c[0x0][0x380] ;  /* 0x00007000ff0677ac */ /* 0x000ea20008000a00 */
[----:B0-----:R-:W-:-:S04]  /*0120*/  IADD3 R4, P0, PT, R12, UR8, RZ ;  /* 0x000000080c047c10 */ /* 0x001fc8000ff1e0ff */
[----:B------:R-:W-:-:S05]  /*0130*/  IADD3.X R5, PT, PT, R16, UR9, RZ, P0, !PT ;  /* 0x0000000910057c10 */ /* 0x000fca00087fe4ff */
[----:B-1----:R-:W3:Y:S01]  /*0140*/  LDG.E.U8 R3, desc[UR4][R4.64] ;  /* 0x0000000404037981 */ /* 0x002ee2000c1e1100 */
[----:B------:R-:W-:Y:S01]  /*0150*/  IADD3 R10, P1, PT, R12, UR10, RZ ;  /* 0x0000000a0c0a7c10 */ /* 0x000fe2000ff3e0ff */
[----:B------:R-:W-:Y:S01]  /*0160*/  BSSY.RECONVERGENT B0, `(.L_x_0) ;  /* 0x0000037000007945 */ /* 0x000fe20003800200 */
[----:B------:R-:W-:Y:S02]  /*0170*/  IMAD.MOV.U32 R13, RZ, RZ, RZ ;  /* 0x000000ffff0d7224 */ /* 0x000fe400078e00ff */
[----:B------:R-:W-:Y:S02]  /*0180*/  IADD3.X R0, PT, PT, R16, UR11, RZ, P1, !PT ;  /* 0x0000000b10007c10 */ /* 0x000fe40008ffe4ff */
[----:B---3--:R-:W-:-:S13]  /*0190*/  ISETP.NE.AND P0, PT, R3, RZ, PT ;  /* 0x000000ff0300720c */ /* 0x008fda0003f05270 */
[----:B--2---:R-:W-:Y:S05]  /*01a0*/  @!P0 BRA `(.L_x_1) ;  /* 0x0000000000c88947 */ /* 0x004fea0003800000 */
[----:B------:R-:W-:Y:S01]  /*01b0*/  PRMT R8, R3, 0x7610, R8 ;  /* 0x0000761003087816 */ /* 0x000fe20000000008 */
[----:B------:R-:W-:Y:S02]  /*01c0*/  IMAD.MOV.U32 R13, RZ, RZ, R4 ;  /* 0x000000ffff0d7224 */ /* 0x000fe400078e0004 */
[----:B------:R-:W-:Y:S02]  /*01d0*/  IMAD.MOV.U32 R14, RZ, RZ, R5 ;  /* 0x000000ffff0e7224 */ /* 0x000fe400078e0005 */
[----:B------:R-:W-:Y:S02]  /*01e0*/  IMAD.MOV.U32 R11, RZ, RZ, RZ ;  /* 0x000000ffff0b7224 */ /* 0x000fe400078e00ff */
[----:B------:R-:W-:Y:S02]  /*01f0*/  IMAD.MOV.U32 R15, RZ, RZ, RZ ;  /* 0x000000ffff0f7224 */ /* 0x000fe400078e00ff */
[----:B------:R-:W-:-:S07]  /*0200*/  IMAD.MOV.U32 R3, RZ, RZ, RZ ;  /* 0x000000ffff037224 */ /* 0x000fce00078e00ff */
.L_x_2:
[----:B------:R-:W-:Y:S01]  /*0210*/  PRMT R5, R8, 0x9910, RZ ;  /* 0x0000991008057816 */ /* 0x000fe200000000ff */
[----:B------:R-:W-:Y:S01]  /*0220*/  IMAD.MOV.U32 R17, RZ, RZ, 0x31 ;  /* 0x00000031ff117424 */ /* 0x000fe200078e00ff */
[----:B------:R-:W-:Y:S01]  /*0230*/  IADD3 R4, P1, PT, R15, R10, RZ ;  /* 0x0000000a0f047210 */ /* 0x000fe20007f3e0ff */
[----:B------:R-:W-:Y:S01]  /*0240*/  VIADD R15, R11, 0x1 ;  /* 0x000000010b0f7836 */ /* 0x000fe20000000000 */
[----:B------:R-:W-:Y:S01]  /*0250*/  ISETP.NE.AND P0, PT, R5, 0x30, PT ;  /* 0x000000300500780c */ /* 0x000fe20003f05270 */
[----:B------:R-:W-:Y:S02]  /*0260*/  IMAD.MOV.U32 R8, RZ, RZ, R13 ;  /* 0x000000ffff087224 */ /* 0x000fe400078e000d */
[----:B------:R-:W-:Y:S01]  /*0270*/  IMAD.X R5, R3, 0x1, R0, P1 ;  /* 0x0000000103057824 */ /* 0x000fe200008e0600 */
[----:B------:R-:W-:Y:S01]  /*0280*/  SEL R9, R17, 0x30, !P0 ;  /* 0x0000003011097807 */ /* 0x000fe20004000000 */
[----:B------:R-:W-:Y:S01]  /*0290*/  IMAD.MOV.U32 R13, RZ, RZ, 0x31 ;  /* 0x00000031ff0d7424 */ /* 0x000fe200078e00ff */
[----:B------:R-:W-:-:S03]  /*02a0*/  ISETP.NE.AND P0, PT, R15, 0x31, PT ;  /* 0x000000310f00780c */ /* 0x000fc60003f05270 */
[----:B------:R0:W-:Y:S02]  /*02b0*/  STG.E.U8 desc[UR4][R4.64], R9 ;  /* 0x0000000904007986 */ /* 0x0001e4000c101104 */
[----:B0-----:R-:W-:-:S08]  /*02c0*/  IMAD.MOV.U32 R9, RZ, RZ, R14 ;  /* 0x000000ffff097224 */ /* 0x001fd000078e000e */
[----:B------:R-:W-:Y:S05]  /*02d0*/  @!P0 BRA `(.L_x_1) ;  /* 0x00000000007c8947 */ /* 0x000fea0003800000 */
[----:B------:R-:W2:Y:S01]  /*02e0*/  LDG.E.U8 R14, desc[UR4][R8.64+0x1] ;  /* 0x00000104080e7981 */ /* 0x000ea2000c1e1100 */
[----:B------:R-:W-:Y:S01]  /*02f0*/  IMAD.MOV.U32 R13, RZ, RZ, R15 ;  /* 0x000000ffff0d7224 */ /* 0x000fe200078e000f */
[----:B--2---:R-:W-:-:S13]  /*0300*/  ISETP.NE.AND P0, PT, R14, RZ, PT ;  /* 0x000000ff0e00720c */ /* 0x004fda0003f05270 */
[----:B------:R-:W-:Y:S05]  /*0310*/  @!P0 BRA `(.L_x_1) ;  /* 0x00000000006c8947 */ /* 0x000fea0003800000 */
[----:B------:R-:W-:-:S04]  /*0320*/  ISETP.NE.AND P0, PT, R14, 0x30, PT ;  /* 0x000000300e00780c */ /* 0x000fc80003f05270 */
[----:B------:R-:W-:-:S05]  /*0330*/  SEL R15, R17, 0x30, !P0 ;  /* 0x00000030110f7807 */ /* 0x000fca0004000000 */
[----:B------:R0:W-:Y:S04]  /*0340*/  STG.E.U8 desc[UR4][R4.64+0x1], R15 ;  /* 0x0000010f04007986 */ /* 0x0001e8000c101104 */
[----:B------:R-:W2:Y:S01]  /*0350*/  LDG.E.U8 R14, desc[UR4][R8.64+0x2] ;  /* 0x00000204080e7981 */ /* 0x000ea2000c1e1100 */
[----:B------:R-:W-:Y:S01]  /*0360*/  VIADD R13, R11, 0x2 ;  /* 0x000000020b0d7836 */ /* 0x000fe20000000000 */
[----:B--2---:R-:W-:-:S13]  /*0370*/  ISETP.NE.AND P0, PT, R14, RZ, PT ;  /* 0x000000ff0e00720c */ /* 0x004fda0003f05270 */
[----:B0-----:R-:W-:Y:S05]  /*0380*/  @!P0 BRA `(.L_x_1) ;  /* 0x0000000000508947 */ /* 0x001fea0003800000 */
[----:B------:R-:W-:-:S04]  /*0390*/  ISETP.NE.AND P0, PT, R14, 0x30, PT ;  /* 0x000000300e00780c */ /* 0x000fc80003f05270 */
[----:B------:R-:W-:-:S05]  /*03a0*/  SEL R15, R17, 0x30, !P0 ;  /* 0x00000030110f7807 */ /* 0x000fca0004000000 */
[----:B------:R0:W-:Y:S04]  /*03b0*/  STG.E.U8 desc[UR4][R4.64+0x2], R15 ;  /* 0x0000020f04007986 */ /* 0x0001e8000c101104 */
[----:B------:R-:W2:Y:S01]  /*03c0*/  LDG.E.U8 R8, desc[UR4][R8.64+0x3] ;  /* 0x0000030408087981 */ /* 0x000ea2000c1e1100 */
[----:B------:R-:W-:Y:S01]  /*03d0*/  VIADD R13, R11, 0x3 ;  /* 0x000000030b0d7836 */ /* 0x000fe20000000000 */
[----:B--2---:R-:W-:-:S13]  /*03e0*/  ISETP.NE.AND P0, PT, R8, RZ, PT ;  /* 0x000000ff0800720c */ /* 0x004fda0003f05270 */
[----:B0-----:R-:W-:Y:S05]  /*03f0*/  @!P0 BRA `(.L_x_1) ;  /* 0x0000000000348947 */ /* 0x001fea0003800000 */
[----:B------:R-:W-:Y:S01]  /*0400*/  VIADD R11, R11, 0x4 ;  /* 0x000000040b0b7836 */ /* 0x000fe20000000000 */
[----:B------:R-:W-:-:S04]  /*0410*/  ISETP.NE.AND P0, PT, R8, 0x30, PT ;  /* 0x000000300800780c */ /* 0x000fc80003f05270 */
[----:B------:R-:W-:Y:S02]  /*0420*/  IADD3 R13, P1, P2, R11, UR6, R12 ;  /* 0x000000060b0d7c10 */ /* 0x000fe4000fa3e00c */
[----:B------:R-:W-:Y:S02]  /*0430*/  SEL R9, R17, 0x30, !P0 ;  /* 0x0000003011097807 */ /* 0x000fe40004000000 */
[----:B------:R-:W-:-:S03]  /*0440*/  IADD3.X R14, PT, PT, RZ, UR7, R16, P1, P2 ;  /* 0x00000007ff0e7c10 */ /* 0x000fc60008fe4410 */
[----:B------:R0:W-:Y:S02]  /*0450*/  STG.E.U8 desc[UR4][R4.64+0x3], R9 ;  /* 0x0000030904007986 */ /* 0x0001e4000c101104 */
[----:B0-----:R-:W-:Y:S02]  /*0460*/  IMAD.MOV.U32 R4, RZ, RZ, R13 ;  /* 0x000000ffff047224 */ /* 0x001fe400078e000d */
[----:B------:R-:W-:-:S05]  /*0470*/  IMAD.MOV.U32 R5, RZ, RZ, R14 ;  /* 0x000000ffff057224 */ /* 0x000fca00078e000e */
[----:B------:R-:W2:Y:S01]  /*0480*/  LDG.E.U8 R8, desc[UR4][R4.64] ;  /* 0x0000000404087981 */ /* 0x000ea2000c1e1100 */
[----:B------:R-:W-:Y:S01]  /*0490*/  IMAD.MOV.U32 R15, RZ, RZ, R11 ;  /* 0x000000ffff0f7224 */ /* 0x000fe200078e000b */
[----:B--2---:R-:W-:-:S13]  /*04a0*/  ISETP.NE.AND P0, PT, R8, RZ, PT ;  /* 0x000000ff0800720c */ /* 0x004fda0003f05270 */
[----:B------:R-:W-:Y:S05]  /*04b0*/  @P0 BRA `(.L_x_2) ;  /* 0xfffffffc00540947 */ /* 0x000fea000383ffff */
[----:B------:R-:W-:-:S07]  /*04c0*/  IMAD.MOV.U32 R13, RZ, RZ, R11 ;  /* 0x000000ffff0d7224 */ /* 0x000fce00078e000b */
.L_x_1:
[----:B------:R-:W-:Y:S05]  /*04d0*/  BSYNC.RECONVERGENT B0 ;  /* 0x0000000000007941 */ /* 0x000fea0003800200 */
.L_x_0:
[----:B------:R-:W0:Y:S01]  /*04e0*/  LDCU.128 UR8, c[0x0][0x380] ;  /* 0x00007000ff0877ac */ /* 0x000e220008000c00 */
[----:B------:R-:W-:Y:S01]  /*04f0*/  IADD3 R10, P0, PT, R13, R10, RZ ;  /* 0x0000000a0d0a7210 */ /* 0x000fe20007f1e0ff */
[----:B------:R-:W-:Y:S01]  /*0500*/  IMAD.MOV.U32 R3, RZ, RZ, R2 ;  /* 0x000000ffff037224 */ /* 0x000fe200078e0002 */
[----:B------:R1:W-:Y:S03]  /*0510*/  STL [R1+0x10], R2 ;  /* 0x0000100201007387 */ /* 0x0003e60000100800 */
[----:B------:R-:W-:Y:S01]  /*0520*/  IMAD.X R11, RZ, RZ, R0, P0 ;  /* 0x000000ffff0b7224 */ /* 0x000fe200000e0600 */
[----:B------:R-:W-:Y:S01]  /*0530*/  MOV R0, 0x0 ;  /* 0x0000000000007802 */ /* 0x000fe20000000f00 */
[----:B------:R1:W-:Y:S03]  /*0540*/  STL.64 [R1], R2 ;  /* 0x0000000201007387 */ /* 0x0003e60000100a00 */
[----:B------:R1:W2:Y:S01]  /*0550*/  LDC.64 R8, c[0x4][R0] ;  /* 0x0100000000087b82 */ /* 0x0002a20000000a00 */
[----:B------:R1:W-:Y:S01]  /*0560*/  STG.E.U8 desc[UR4][R10.64], RZ ;  /* 0x000000ff0a007986 */ /* 0x0003e2000c101104 */
[----:B------:R-:W3:Y:S01]  /*0570*/  LDCU.64 UR4, c[0x4][0x8] ;  /* 0x01000100ff0477ac */ /* 0x000ee20008000a00 */
[----:B0-----:R-:W-:-:S02]  /*0580*/  IADD3 R14, P1, PT, R12, UR8, RZ ;  /* 0x000000080c0e7c10 */ /* 0x001fc4000ff3e0ff */
[----:B------:R-:W-:Y:S02]  /*0590*/  IADD3 R12, P2, PT, R12, UR10, RZ ;  /* 0x0000000a0c0c7c10 */ /* 0x000fe4000ff5e0ff */
[C---:B------:R-:W-:Y:S02]  /*05a0*/  IADD3.X R15, PT, PT, R16.reuse, UR9, RZ, P1, !PT ;  /* 0x00000009100f7c10 */ /* 0x040fe40008ffe4ff */
[----:B------:R-:W-:-:S03]  /*05b0*/  IADD3.X R13, PT, PT, R16, UR11, RZ, P2, !PT ;  /* 0x0000000b100d7c10 */ /* 0x000fc600097fe4ff */
[----:B------:R1:W-:Y:S04]  /*05c0*/  STL.64 [R1+0x8], R14 ;  /* 0x0000080e01007387 */ /* 0x0003e80000100a00 */
[----:B------:R1:W-:Y:S01]  /*05d0*/  STL.64 [R1+0x18], R12 ;  /* 0x0000180c01007387 */ /* 0x0003e20000100a00 */
[----:B---3--:R-:W-:Y:S02]  /*05e0*/  IMAD.U32 R4, RZ, RZ, UR4 ;  /* 0x00000004ff047e24 */ /* 0x008fe4000f8e00ff */
[----:B------:R-:W-:-:S07]  /*05f0*/  IMAD.U32 R5, RZ, RZ, UR5 ;  /* 0x00000005ff057e24 */ /* 0x000fce000f8e00ff */
[----:B------:R-:W-:-:S07]  /*0600*/  LEPC R20, `(.L_x_3) ;  /* 0x000000001014794e */ /* 0x000fce0000000000 */
[----:B-12---:R-:W-:Y:S05]  /*0610*/  CALL.ABS.NOINC R8 ;  /* 0x0000000008007343 */ /* 0x006fea0003c00000 */
.L_x_3:
[----:B------:R-:W-:Y:S05]  /*0620*/  EXIT ;  /* 0x000000000000794d */ /* 0x000fea0003800000 */
.L_x_4:
[----:B------:R-:W-:-:S00]  /*0630*/  BRA `(.L_x_4) ;  /* 0xfffffffc00fc7947 */ /* 0x000fc0000383ffff */
[----:B------:R-:W-:-:S00]  /*0640*/  NOP ;  /* 0x0000000000007918 */ /* 0x000fc00000000000 */
        /* <DEDUP_REMOVED lines=11> */
.L_x_5:


//--------------------- .nv.global.init           --------------------------
	.section	.nv.global.init,"aw",@progbits
.nv.global.init:
	.type		$str,@object
	.size		$str,(.L_0 - $str)
$str:
        /*0000*/ 	.byte	0x54, 0x68, 0x72, 0x65, 0x61, 0x64, 0x20, 0x25, 0x64, 0x3a, 0x20, 0x62, 0x69, 0x6e, 0x5b, 0x25
        /*0010*/ 	.byte	0x64, 0x5d, 0x20, 0x3d, 0x20, 0x25, 0x73, 0x2c, 0x20, 0x6f, 0x6e, 0x65, 0x5f, 0x63, 0x6f, 0x6d
        /*0020*/ 	.byte	0x70, 0x5b, 0x25, 0x64, 0x5d, 0x20, 0x3d, 0x20, 0x25, 0x73, 0x0a, 0x00
.L_0:


//--------------------- .nv.shared.reserved.0     --------------------------
	.section	.nv.shared.reserved.0,"aw",@nobits
	.weak		__nv_reservedSMEM_offset_0_alias
	.size		__nv_reservedSMEM_offset_0_alias, 0, 64
	.other		__nv_reservedSMEM_offset_0_alias,@"STO_CUDA_RESERVED_SHARED STV_DEFAULT"
__nv_reservedSMEM_offset_0_alias:
	.zero		0
	.zero		64


//--------------------- .nv.constant0._Z8one_compPcS_i --------------------------
	.section	.nv.constant0._Z8one_compPcS_i,"a",@progbits
	.sectionflags	@""
	.align	4
.nv.constant0._Z8one_compPcS_i:
	.zero		916


//--------------------- SYMBOLS --------------------------

	.type		.nv.reservedSmem.offset0,@object
	.size		.nv.reservedSmem.offset0,0x4
	.type		vprintf,@function
